//
// Generated by NVIDIA NVVM Compiler
//
// Compiler Build ID: CL-36424714
// Cuda compilation tools, release 13.0, V13.0.88
// Based on NVVM 20.0.0
//

.version 9.0
.target sm_100
.address_size 64

	// .globl	_ZN3cpm10microbench23l2_cache_latency_kernelEPmPiii

.visible .entry _ZN3cpm10microbench23l2_cache_latency_kernelEPmPiii(
	.param .u64 .ptr .align 1 _ZN3cpm10microbench23l2_cache_latency_kernelEPmPiii_param_0,
	.param .u64 .ptr .align 1 _ZN3cpm10microbench23l2_cache_latency_kernelEPmPiii_param_1,
	.param .u32 _ZN3cpm10microbench23l2_cache_latency_kernelEPmPiii_param_2,
	.param .u32 _ZN3cpm10microbench23l2_cache_latency_kernelEPmPiii_param_3
)
{
	.reg .pred 	%p<9>;
	.reg .b32 	%r<12>;
	.reg .b64 	%rd<12>;

	ld.param.u64 	%rd3, [_ZN3cpm10microbench23l2_cache_latency_kernelEPmPiii_param_0];
	ld.param.u64 	%rd4, [_ZN3cpm10microbench23l2_cache_latency_kernelEPmPiii_param_1];
	ld.param.u32 	%r6, [_ZN3cpm10microbench23l2_cache_latency_kernelEPmPiii_param_3];
	// begin inline asm
	mov.u64 %rd5, %clock64;
	// end inline asm
	setp.lt.s32 	%p4, %r6, 1;
	mov.pred 	%p8, 0;
	@%p4 bra 	$L__BB0_4;
	neg.s32 	%r10, %r6;
	mov.b32 	%r11, 0;
$L__BB0_2:
	.pragma "nounroll";
	mul.wide.s32 	%rd7, %r11, 4;
	add.s64 	%rd6, %rd4, %rd7;
	// begin inline asm
	ld.global.ca.s32 %r11, [%rd6];
	// end inline asm
	add.s32 	%r10, %r10, 1;
	setp.ne.s32 	%p5, %r10, 0;
	@%p5 bra 	$L__BB0_2;
	setp.lt.s32 	%p8, %r11, 0;
$L__BB0_4:
	// begin inline asm
	mov.u64 %rd8, %clock64;
	// end inline asm
	mov.u32 	%r9, %tid.x;
	setp.ne.s32 	%p6, %r9, 0;
	setp.eq.s32 	%p7, %r9, 0;
	sub.s64 	%rd9, %rd8, %rd5;
	selp.b64 	%rd10, 0, %rd9, %p8;
	selp.b64 	%rd2, %rd10, %rd9, %p7;
	@%p6 bra 	$L__BB0_6;
	cvta.to.global.u64 	%rd11, %rd3;
	st.global.u64 	[%rd11], %rd2;
$L__BB0_6:
	ret;

}
	// .globl	_ZN3cpm10microbench25l2_cache_bandwidth_kernelEPmPfPKfi
.visible .entry _ZN3cpm10microbench25l2_cache_bandwidth_kernelEPmPfPKfi(
	.param .u64 .ptr .align 1 _ZN3cpm10microbench25l2_cache_bandwidth_kernelEPmPfPKfi_param_0,
	.param .u64 .ptr .align 1 _ZN3cpm10microbench25l2_cache_bandwidth_kernelEPmPfPKfi_param_1,
	.param .u64 .ptr .align 1 _ZN3cpm10microbench25l2_cache_bandwidth_kernelEPmPfPKfi_param_2,
	.param .u32 _ZN3cpm10microbench25l2_cache_bandwidth_kernelEPmPfPKfi_param_3
)
{
	.reg .pred 	%p<5>;
	.reg .b32 	%r<12>;
	.reg .b32 	%f<9>;
	.reg .b64 	%rd<15>;

	ld.param.u64 	%rd3, [_ZN3cpm10microbench25l2_cache_bandwidth_kernelEPmPfPKfi_param_0];
	ld.param.u64 	%rd4, [_ZN3cpm10microbench25l2_cache_bandwidth_kernelEPmPfPKfi_param_1];
	ld.param.u64 	%rd5, [_ZN3cpm10microbench25l2_cache_bandwidth_kernelEPmPfPKfi_param_2];
	ld.param.u32 	%r8, [_ZN3cpm10microbench25l2_cache_bandwidth_kernelEPmPfPKfi_param_3];
	mov.u32 	%r1, %ctaid.x;
	mov.u32 	%r2, %ntid.x;
	mov.u32 	%r3, %tid.x;
	mad.lo.s32 	%r4, %r1, %r2, %r3;
	// begin inline asm
	mov.u64 %rd6, %clock64;
	// end inline asm
	setp.ge.s32 	%p1, %r4, %r8;
	mov.f32 	%f8, 0f00000000;
	@%p1 bra 	$L__BB1_3;
	mov.u32 	%r9, %nctaid.x;
	mul.lo.s32 	%r5, %r2, %r9;
	mov.f32 	%f8, 0f00000000;
	mov.u32 	%r11, %r4;
$L__BB1_2:
	.pragma "nounroll";
	mul.wide.s32 	%rd8, %r11, 4;
	add.s64 	%rd7, %rd5, %rd8;
	// begin inline asm
	ld.global.ca.f32 %f6, [%rd7];
	// end inline asm
	add.f32 	%f8, %f8, %f6;
	add.s32 	%r11, %r11, %r5;
	setp.lt.s32 	%p2, %r11, %r8;
	@%p2 bra 	$L__BB1_2;
$L__BB1_3:
	setp.ge.s32 	%p3, %r4, %r8;
	// begin inline asm
	mov.u64 %rd9, %clock64;
	// end inline asm
	@%p3 bra 	$L__BB1_5;
	cvta.to.global.u64 	%rd10, %rd4;
	mul.wide.s32 	%rd11, %r4, 4;
	add.s64 	%rd12, %rd10, %rd11;
	st.global.f32 	[%rd12], %f8;
$L__BB1_5:
	or.b32  	%r10, %r3, %r1;
	setp.ne.s32 	%p4, %r10, 0;
	@%p4 bra 	$L__BB1_7;
	sub.s64 	%rd13, %rd9, %rd6;
	cvta.to.global.u64 	%rd14, %rd3;
	st.global.u64 	[%rd14], %rd13;
$L__BB1_7:
	ret;

}
	// .globl	_ZN3cpm10microbench28global_memory_latency_kernelEPmPiii
.visible .entry _ZN3cpm10microbench28global_memory_latency_kernelEPmPiii(
	.param .u64 .ptr .align 1 _ZN3cpm10microbench28global_memory_latency_kernelEPmPiii_param_0,
	.param .u64 .ptr .align 1 _ZN3cpm10microbench28global_memory_latency_kernelEPmPiii_param_1,
	.param .u32 _ZN3cpm10microbench28global_memory_latency_kernelEPmPiii_param_2,
	.param .u32 _ZN3cpm10microbench28global_memory_latency_kernelEPmPiii_param_3
)
{
	.reg .pred 	%p<9>;
	.reg .b32 	%r<12>;
	.reg .b64 	%rd<12>;

	ld.param.u64 	%rd3, [_ZN3cpm10microbench28global_memory_latency_kernelEPmPiii_param_0];
	ld.param.u64 	%rd4, [_ZN3cpm10microbench28global_memory_latency_kernelEPmPiii_param_1];
	ld.param.u32 	%r6, [_ZN3cpm10microbench28global_memory_latency_kernelEPmPiii_param_3];
	// begin inline asm
	mov.u64 %rd5, %clock64;
	// end inline asm
	setp.lt.s32 	%p4, %r6, 1;
	mov.pred 	%p8, 0;
	@%p4 bra 	$L__BB2_4;
	neg.s32 	%r10, %r6;
	mov.b32 	%r11, 0;
$L__BB2_2:
	.pragma "nounroll";
	mul.wide.s32 	%rd7, %r11, 4;
	add.s64 	%rd6, %rd4, %rd7;
	// begin inline asm
	ld.global.cg.s32 %r11, [%rd6];
	// end inline asm
	add.s32 	%r10, %r10, 1;
	setp.ne.s32 	%p5, %r10, 0;
	@%p5 bra 	$L__BB2_2;
	setp.lt.s32 	%p8, %r11, 0;
$L__BB2_4:
	// begin inline asm
	mov.u64 %rd8, %clock64;
	// end inline asm
	mov.u32 	%r9, %tid.x;
	setp.ne.s32 	%p6, %r9, 0;
	setp.eq.s32 	%p7, %r9, 0;
	sub.s64 	%rd9, %rd8, %rd5;
	selp.b64 	%rd10, 0, %rd9, %p8;
	selp.b64 	%rd2, %rd10, %rd9, %p7;
	@%p6 bra 	$L__BB2_6;
	cvta.to.global.u64 	%rd11, %rd3;
	st.global.u64 	[%rd11], %rd2;
$L__BB2_6:
	ret;

}


// ===== COMPILED SASS (sm_100) =====

	.target	sm_100

	.elftype	@"ET_EXEC"


//--------------------- .note.nv.tkinfo           --------------------------
	.section	.note.nv.tkinfo,"",@"SHT_NOTE"
	.sectionflags	@"SHF_NOTE_NV_TKINFO"
	.tkinfo
        /*0018*/ 	.word	0x00000002
        /*0030*/ 	.string	""
        /*0030*/ 	.string	"ptxas"
        /*0030*/ 	.string	"Cuda compilation tools, release 13.0, V13.0.88"
        /*0030*/ 	.string	"Build cuda_13.0.r13.0/compiler.36424714_0"
        /*0030*/ 	.string	"-arch sm_100 -m 64 "



//--------------------- .note.nv.cuinfo           --------------------------
	.section	.note.nv.cuinfo,"",@"SHT_NOTE"
	.sectionflags	@"SHF_NOTE_NV_CUINFO"
        /*0018*/ 	.short	0x0002
        /*001a*/ 	.short	0x0064
        /*001c*/ 	.short	0x0082
	.zero		2


//--------------------- .nv.info                  --------------------------
	.section	.nv.info,"",@"SHT_CUDA_INFO"
	.align	4


	//----- nvinfo : EIATTR_REGCOUNT
	.align		4
        /*0000*/ 	.byte	0x04, 0x2f
        /*0002*/ 	.short	(.L_1 - .L_0)
	.align		4
.L_0:
        /*0004*/ 	.word	index@(_ZN3cpm10microbench23l2_cache_latency_kernelEPmPiii)
        /*0008*/ 	.word	0x0000000a


	//----- nvinfo : EIATTR_FRAME_SIZE
	.align		4
.L_1:
        /*000c*/ 	.byte	0x04, 0x11
        /*000e*/ 	.short	(.L_3 - .L_2)
	.align		4
.L_2:
        /*0010*/ 	.word	index@(_ZN3cpm10microbench23l2_cache_latency_kernelEPmPiii)
        /*0014*/ 	.word	0x00000000


	//----- nvinfo : EIATTR_REGCOUNT
	.align		4
.L_3:
        /*0018*/ 	.byte	0x04, 0x2f
        /*001a*/ 	.short	(.L_5 - .L_4)
	.align		4
.L_4:
        /*001c*/ 	.word	index@(_ZN3cpm10microbench25l2_cache_bandwidth_kernelEPmPfPKfi)
        /*0020*/ 	.word	0x00000012


	//----- nvinfo : EIATTR_FRAME_SIZE
	.align		4
.L_5:
        /*0024*/ 	.byte	0x04, 0x11
        /*0026*/ 	.short	(.L_7 - .L_6)
	.align		4
.L_6:
        /*0028*/ 	.word	index@(_ZN3cpm10microbench25l2_cache_bandwidth_kernelEPmPfPKfi)
        /*002c*/ 	.word	0x00000000


	//----- nvinfo : EIATTR_REGCOUNT
	.align		4
.L_7:
        /*0030*/ 	.byte	0x04, 0x2f
        /*0032*/ 	.short	(.L_9 - .L_8)
	.align		4
.L_8:
        /*0034*/ 	.word	index@(_ZN3cpm10microbench28global_memory_latency_kernelEPmPiii)
        /*0038*/ 	.word	0x0000000a


	//----- nvinfo : EIATTR_FRAME_SIZE
	.align		4
.L_9:
        /*003c*/ 	.byte	0x04, 0x11
        /*003e*/ 	.short	(.L_11 - .L_10)
	.align		4
.L_10:
        /*0040*/ 	.word	index@(_ZN3cpm10microbench28global_memory_latency_kernelEPmPiii)
        /*0044*/ 	.word	0x00000000


	//----- nvinfo : EIATTR_MIN_STACK_SIZE
	.align		4
.L_11:
        /*0048*/ 	.byte	0x04, 0x12
        /*004a*/ 	.short	(.L_13 - .L_12)
	.align		4
.L_12:
        /*004c*/ 	.word	index@(_ZN3cpm10microbench28global_memory_latency_kernelEPmPiii)
        /*0050*/ 	.word	0x00000000


	//----- nvinfo : EIATTR_MIN_STACK_SIZE
	.align		4
.L_13:
        /*0054*/ 	.byte	0x04, 0x12
        /*0056*/ 	.short	(.L_15 - .L_14)
	.align		4
.L_14:
        /*0058*/ 	.word	index@(_ZN3cpm10microbench25l2_cache_bandwidth_kernelEPmPfPKfi)
        /*005c*/ 	.word	0x00000000


	//----- nvinfo : EIATTR_MIN_STACK_SIZE
	.align		4
.L_15:
        /*0060*/ 	.byte	0x04, 0x12
        /*0062*/ 	.short	(.L_17 - .L_16)
	.align		4
.L_16:
        /*0064*/ 	.word	index@(_ZN3cpm10microbench23l2_cache_latency_kernelEPmPiii)
        /*0068*/ 	.word	0x00000000
.L_17:


//--------------------- .nv.compat                --------------------------
	.section	.nv.compat,"",@"SHT_CUDA_COMPAT_INFO"
	.align	4
        /*0000*/ 	.byte	0x02, 0x09, 0x00, 0x00, 0x02, 0x02, 0x01, 0x00, 0x02, 0x05, 0x05, 0x00, 0x03, 0x07, 0x01, 0x01
        /*0010*/ 	.byte	0x02, 0x03, 0x00, 0x00, 0x02, 0x06, 0x01, 0x00, 0x04, 0x0b, 0x08, 0x00, 0x09, 0x00, 0x00, 0x00
        /*0020*/ 	.byte	0x00, 0x00, 0x00, 0x00


//--------------------- .nv.info._ZN3cpm10microbench28global_memory_latency_kernelEPmPiii --------------------------
	.section	.nv.info._ZN3cpm10microbench28global_memory_latency_kernelEPmPiii,"",@"SHT_CUDA_INFO"
	.sectionflags	@""
	.align	4


	//----- nvinfo : EIATTR_CUDA_API_VERSION
	.align		4
        /*0000*/ 	.byte	0x04, 0x37
        /*0002*/ 	.short	(.L_19 - .L_18)
.L_18:
        /*0004*/ 	.word	0x00000082


	//----- nvinfo : EIATTR_KPARAM_INFO
	.align		4
.L_19:
        /*0008*/ 	.byte	0x04, 0x17
        /*000a*/ 	.short	(.L_21 - .L_20)
.L_20:
        /*000c*/ 	.word	0x00000000
        /*0010*/ 	.short	0x0003
        /*0012*/ 	.short	0x0014
        /*0014*/ 	.byte	0x00, 0xf0, 0x11, 0x00


	//----- nvinfo : EIATTR_KPARAM_INFO
	.align		4
.L_21:
        /*0018*/ 	.byte	0x04, 0x17
        /*001a*/ 	.short	(.L_23 - .L_22)
.L_22:
        /*001c*/ 	.word	0x00000000
        /*0020*/ 	.short	0x0002
        /*0022*/ 	.short	0x0010
        /*0024*/ 	.byte	0x00, 0xf0, 0x11, 0x00


	//----- nvinfo : EIATTR_KPARAM_INFO
	.align		4
.L_23:
        /*0028*/ 	.byte	0x04, 0x17
        /*002a*/ 	.short	(.L_25 - .L_24)
.L_24:
        /*002c*/ 	.word	0x00000000
        /*0030*/ 	.short	0x0001
        /*0032*/ 	.short	0x0008
        /*0034*/ 	.byte	0x00, 0xf5, 0x21, 0x00


	//----- nvinfo : EIATTR_KPARAM_INFO
	.align		4
.L_25:
        /*0038*/ 	.byte	0x04, 0x17
        /*003a*/ 	.short	(.L_27 - .L_26)
.L_26:
        /*003c*/ 	.word	0x00000000
        /*0040*/ 	.short	0x0000
        /*0042*/ 	.short	0x0000
        /*0044*/ 	.byte	0x00, 0xf5, 0x21, 0x00


	//----- nvinfo : EIATTR_SPARSE_MMA_MASK
	.align		4
.L_27:
        /*0048*/ 	.byte	0x03, 0x50
        /*004a*/ 	.short	0x0000


	//----- nvinfo : EIATTR_MAXREG_COUNT
	.align		4
        /*004c*/ 	.byte	0x03, 0x1b
        /*004e*/ 	.short	0x00ff


	//----- nvinfo : EIATTR_MERCURY_ISA_VERSION
	.align		4
        /*0050*/ 	.byte	0x03, 0x5f
        /*0052*/ 	.short	0x0101


	//----- nvinfo : EIATTR_VRC_CTA_INIT_COUNT
	.align		4
        /*0054*/ 	.byte	0x02, 0x4a
	.zero		1
	.zero		1


	//----- nvinfo : EIATTR_EXIT_INSTR_OFFSETS
	.align		4
        /*0058*/ 	.byte	0x04, 0x1c
        /*005a*/ 	.short	(.L_29 - .L_28)


	//   ....[0]....
.L_28:
        /*005c*/ 	.word	0x00000130


	//   ....[1]....
        /*0060*/ 	.word	0x000001b0


	//----- nvinfo : EIATTR_CBANK_PARAM_SIZE
	.align		4
.L_29:
        /*0064*/ 	.byte	0x03, 0x19
        /*0066*/ 	.short	0x0018


	//----- nvinfo : EIATTR_PARAM_CBANK
	.align		4
        /*0068*/ 	.byte	0x04, 0x0a
        /*006a*/ 	.short	(.L_31 - .L_30)
	.align		4
.L_30:
        /*006c*/ 	.word	index@(.nv.constant0._ZN3cpm10microbench28global_memory_latency_kernelEPmPiii)
        /*0070*/ 	.short	0x0380
        /*0072*/ 	.short	0x0018


	//----- nvinfo : EIATTR_SW_WAR
	.align		4
.L_31:
        /*0074*/ 	.byte	0x04, 0x36
        /*0076*/ 	.short	(.L_33 - .L_32)
.L_32:
        /*0078*/ 	.word	0x00000008
.L_33:


//--------------------- .nv.info._ZN3cpm10microbench25l2_cache_bandwidth_kernelEPmPfPKfi --------------------------
	.section	.nv.info._ZN3cpm10microbench25l2_cache_bandwidth_kernelEPmPfPKfi,"",@"SHT_CUDA_INFO"
	.sectionflags	@""
	.align	4


	//----- nvinfo : EIATTR_CUDA_API_VERSION
	.align		4
        /*0000*/ 	.byte	0x04, 0x37
        /*0002*/ 	.short	(.L_35 - .L_34)
.L_34:
        /*0004*/ 	.word	0x00000082


	//----- nvinfo : EIATTR_KPARAM_INFO
	.align		4
.L_35:
        /*0008*/ 	.byte	0x04, 0x17
        /*000a*/ 	.short	(.L_37 - .L_36)
.L_36:
        /*000c*/ 	.word	0x00000000
        /*0010*/ 	.short	0x0003
        /*0012*/ 	.short	0x0018
        /*0014*/ 	.byte	0x00, 0xf0, 0x11, 0x00


	//----- nvinfo : EIATTR_KPARAM_INFO
	.align		4
.L_37:
        /*0018*/ 	.byte	0x04, 0x17
        /*001a*/ 	.short	(.L_39 - .L_38)
.L_38:
        /*001c*/ 	.word	0x00000000
        /*0020*/ 	.short	0x0002
        /*0022*/ 	.short	0x0010
        /*0024*/ 	.byte	0x00, 0xf5, 0x21, 0x00


	//----- nvinfo : EIATTR_KPARAM_INFO
	.align		4
.L_39:
        /*0028*/ 	.byte	0x04, 0x17
        /*002a*/ 	.short	(.L_41 - .L_40)
.L_40:
        /*002c*/ 	.word	0x00000000
        /*0030*/ 	.short	0x0001
        /*0032*/ 	.short	0x0008
        /*0034*/ 	.byte	0x00, 0xf5, 0x21, 0x00


	//----- nvinfo : EIATTR_KPARAM_INFO
	.align		4
.L_41:
        /*0038*/ 	.byte	0x04, 0x17
        /*003a*/ 	.short	(.L_43 - .L_42)
.L_42:
        /*003c*/ 	.word	0x00000000
        /*0040*/ 	.short	0x0000
        /*0042*/ 	.short	0x0000
        /*0044*/ 	.byte	0x00, 0xf5, 0x21, 0x00


	//----- nvinfo : EIATTR_SPARSE_MMA_MASK
	.align		4
.L_43:
        /*0048*/ 	.byte	0x03, 0x50
        /*004a*/ 	.short	0x0000


	//----- nvinfo : EIATTR_MAXREG_COUNT
	.align		4
        /*004c*/ 	.byte	0x03, 0x1b
        /*004e*/ 	.short	0x00ff


	//----- nvinfo : EIATTR_MERCURY_ISA_VERSION
	.align		4
        /*0050*/ 	.byte	0x03, 0x5f
        /*0052*/ 	.short	0x0101


	//----- nvinfo : EIATTR_VRC_CTA_INIT_COUNT
	.align		4
        /*0054*/ 	.byte	0x02, 0x4a
	.zero		1
	.zero		1


	//----- nvinfo : EIATTR_EXIT_INSTR_OFFSETS
	.align		4
        /*0058*/ 	.byte	0x04, 0x1c
        /*005a*/ 	.short	(.L_45 - .L_44)


	//   ....[0]....
.L_44:
        /*005c*/ 	.word	0x000001d0


	//   ....[1]....
        /*0060*/ 	.word	0x00000220


	//----- nvinfo : EIATTR_CRS_STACK_SIZE
	.align		4
.L_45:
        /*0064*/ 	.byte	0x04, 0x1e
        /*0066*/ 	.short	(.L_47 - .L_46)
.L_46:
        /*0068*/ 	.word	0x00000000


	//----- nvinfo : EIATTR_CBANK_PARAM_SIZE
	.align		4
.L_47:
        /*006c*/ 	.byte	0x03, 0x19
        /*006e*/ 	.short	0x001c


	//----- nvinfo : EIATTR_PARAM_CBANK
	.align		4
        /*0070*/ 	.byte	0x04, 0x0a
        /*0072*/ 	.short	(.L_49 - .L_48)
	.align		4
.L_48:
        /*0074*/ 	.word	index@(.nv.constant0._ZN3cpm10microbench25l2_cache_bandwidth_kernelEPmPfPKfi)
        /*0078*/ 	.short	0x0380
        /*007a*/ 	.short	0x001c


	//----- nvinfo : EIATTR_SW_WAR
	.align		4
.L_49:
        /*007c*/ 	.byte	0x04, 0x36
        /*007e*/ 	.short	(.L_51 - .L_50)
.L_50:
        /*0080*/ 	.word	0x00000008
.L_51:


//--------------------- .nv.info._ZN3cpm10microbench23l2_cache_latency_kernelEPmPiii --------------------------
	.section	.nv.info._ZN3cpm10microbench23l2_cache_latency_kernelEPmPiii,"",@"SHT_CUDA_INFO"
	.sectionflags	@""
	.align	4


	//----- nvinfo : EIATTR_CUDA_API_VERSION
	.align		4
        /*0000*/ 	.byte	0x04, 0x37
        /*0002*/ 	.short	(.L_53 - .L_52)
.L_52:
        /*0004*/ 	.word	0x00000082


	//----- nvinfo : EIATTR_KPARAM_INFO
	.align		4
.L_53:
        /*0008*/ 	.byte	0x04, 0x17
        /*000a*/ 	.short	(.L_55 - .L_54)
.L_54:
        /*000c*/ 	.word	0x00000000
        /*0010*/ 	.short	0x0003
        /*0012*/ 	.short	0x0014
        /*0014*/ 	.byte	0x00, 0xf0, 0x11, 0x00


	//----- nvinfo : EIATTR_KPARAM_INFO
	.align		4
.L_55:
        /*0018*/ 	.byte	0x04, 0x17
        /*001a*/ 	.short	(.L_57 - .L_56)
.L_56:
        /*001c*/ 	.word	0x00000000
        /*0020*/ 	.short	0x0002
        /*0022*/ 	.short	0x0010
        /*0024*/ 	.byte	0x00, 0xf0, 0x11, 0x00


	//----- nvinfo : EIATTR_KPARAM_INFO
	.align		4
.L_57:
        /*0028*/ 	.byte	0x04, 0x17
        /*002a*/ 	.short	(.L_59 - .L_58)
.L_58:
        /*002c*/ 	.word	0x00000000
        /*0030*/ 	.short	0x0001
        /*0032*/ 	.short	0x0008
        /*0034*/ 	.byte	0x00, 0xf5, 0x21, 0x00


	//----- nvinfo : EIATTR_KPARAM_INFO
	.align		4
.L_59:
        /*0038*/ 	.byte	0x04, 0x17
        /*003a*/ 	.short	(.L_61 - .L_60)
.L_60:
        /*003c*/ 	.word	0x00000000
        /*0040*/ 	.short	0x0000
        /*0042*/ 	.short	0x0000
        /*0044*/ 	.byte	0x00, 0xf5, 0x21, 0x00


	//----- nvinfo : EIATTR_SPARSE_MMA_MASK
	.align		4
.L_61:
        /*0048*/ 	.byte	0x03, 0x50
        /*004a*/ 	.short	0x0000


	//----- nvinfo : EIATTR_MAXREG_COUNT
	.align		4
        /*004c*/ 	.byte	0x03, 0x1b
        /*004e*/ 	.short	0x00ff


	//----- nvinfo : EIATTR_MERCURY_ISA_VERSION
	.align		4
        /*0050*/ 	.byte	0x03, 0x5f
        /*0052*/ 	.short	0x0101


	//----- nvinfo : EIATTR_VRC_CTA_INIT_COUNT
	.align		4
        /*0054*/ 	.byte	0x02, 0x4a
	.zero		1
	.zero		1


	//----- nvinfo : EIATTR_EXIT_INSTR_OFFSETS
	.align		4
        /*0058*/ 	.byte	0x04, 0x1c
        /*005a*/ 	.short	(.L_63 - .L_62)


	//   ....[0]....
.L_62:
        /*005c*/ 	.word	0x00000130


	//   ....[1]....
        /*0060*/ 	.word	0x000001b0


	//----- nvinfo : EIATTR_CBANK_PARAM_SIZE
	.align		4
.L_63:
        /*0064*/ 	.byte	0x03, 0x19
        /*0066*/ 	.short	0x0018


	//----- nvinfo : EIATTR_PARAM_CBANK
	.align		4
        /*0068*/ 	.byte	0x04, 0x0a
        /*006a*/ 	.short	(.L_65 - .L_64)
	.align		4
.L_64:
        /*006c*/ 	.word	index@(.nv.constant0._ZN3cpm10microbench23l2_cache_latency_kernelEPmPiii)
        /*0070*/ 	.short	0x0380
        /*0072*/ 	.short	0x0018


	//----- nvinfo : EIATTR_SW_WAR
	.align		4
.L_65:
        /*0074*/ 	.byte	0x04, 0x36
        /*0076*/ 	.short	(.L_67 - .L_66)
.L_66:
        /*0078*/ 	.word	0x00000008
.L_67:


//--------------------- .nv.callgraph             --------------------------
	.section	.nv.callgraph,"",@"SHT_CUDA_CALLGRAPH"
	.align	4
	.sectionentsize	8
	.align		4
        /*0000*/ 	.word	0x00000000
	.align		4
        /*0004*/ 	.word	0xffffffff
	.align		4
        /*0008*/ 	.word	0x00000000
	.align		4
        /*000c*/ 	.word	0xfffffffe
	.align		4
        /*0010*/ 	.word	0x00000000
	.align		4
        /*0014*/ 	.word	0xfffffffd
	.align		4
        /*0018*/ 	.word	0x00000000
	.align		4
        /*001c*/ 	.word	0xfffffffc


//--------------------- .text._ZN3cpm10microbench28global_memory_latency_kernelEPmPiii --------------------------
	.section	.text._ZN3cpm10microbench28global_memory_latency_kernelEPmPiii,"ax",@progbits
	.align	128
        .global         _ZN3cpm10microbench28global_memory_latency_kernelEPmPiii
        .type           _ZN3cpm10microbench28global_memory_latency_kernelEPmPiii,@function
        .size           _ZN3cpm10microbench28global_memory_latency_kernelEPmPiii,(.L_x_10 - _ZN3cpm10microbench28global_memory_latency_kernelEPmPiii)
        .other          _ZN3cpm10microbench28global_memory_latency_kernelEPmPiii,@"STO_CUDA_ENTRY STV_DEFAULT"
_ZN3cpm10microbench28global_memory_latency_kernelEPmPiii:
.text._ZN3cpm10microbench28global_memory_latency_kernelEPmPiii:
[----:B------:R-:W-:Y:S01]  /*0000*/  LDC R1, c[0x0][0x37c] ;  /* 0x0000df00ff017b82 */ /* 0x000fe20000000800 */
[----:B------:R-:W0:Y:S01]  /*0010*/  LDCU.64 UR6, c[0x0][0x358] ;  /* 0x00006b00ff0677ac */ /* 0x000e220008000a00 */
[----:B------:R-:W-:Y:S01]  /*0020*/  CS2R R4, SR_CLOCKLO ;  /* 0x0000000000047805 */ /* 0x000fe20000015000 */
[----:B------:R-:W1:Y:S01]  /*0030*/  LDCU UR4, c[0x0][0x394] ;  /* 0x00007280ff0477ac */ /* 0x000e620008000800 */
[----:B------:R-:W-:Y:S01]  /*0040*/  PLOP3.LUT P0, PT, PT, PT, PT, 0x8, 0x80 ;  /* 0x000000000080781c */ /* 0x000fe20003f0e170 */
[----:B-1----:R-:W-:-:S09]  /*0050*/  UISETP.GE.AND UP0, UPT, UR4, 0x1, UPT ;  /* 0x000000010400788c */ /* 0x002fd2000bf06270 */
[----:B0-----:R-:W-:Y:S05]  /*0060*/  BRA.U !UP0, `(.L_x_0) ;  /* 0x0000000108247547 */ /* 0x001fea000b800000 */
[----:B------:R-:W0:Y:S01]  /*0070*/  LDC.64 R6, c[0x0][0x388] ;  /* 0x0000e200ff067b82 */ /* 0x000e220000000a00 */
[----:B------:R-:W-:Y:S01]  /*0080*/  IMAD.MOV.U32 R3, RZ, RZ, RZ ;  /* 0x000000ffff037224 */ /* 0x000fe200078e00ff */
[----:B------:R-:W-:-:S12]  /*0090*/  UIADD3 UR4, UPT, UPT, -UR4, URZ, URZ ;  /* 0x000000ff04047290 */ /* 0x000fd8000fffe1ff */
.L_x_1:
[----:B0----5:R-:W-:-:S06]  /*00a0*/  IMAD.WIDE R2, R3, 0x4, R6 ;  /* 0x0000000403027825 */ /* 0x021fcc00078e0206 */
[----:B------:R1:W5:Y:S01]  /*00b0*/  LDG.E.STRONG.GPU R3, desc[UR6][R2.64] ;  /* 0x0000000602037981 */ /* 0x000362000c1ef900 */
[----:B------:R-:W-:-:S04]  /*00c0*/  UIADD3 UR4, UPT, UPT, UR4, 0x1, URZ ;  /* 0x0000000104047890 */ /* 0x000fc8000fffe0ff */
[----:B------:R-:W-:-:S09]  /*00d0*/  UISETP.NE.AND UP0, UPT, UR4, URZ, UPT ;  /* 0x000000ff0400728c */ /* 0x000fd2000bf05270 */
[----:B-1----:R-:W-:Y:S05]  /*00e0*/  BRA.U UP0, `(.L_x_1) ;  /* 0xfffffffd00ec7547 */ /* 0x002fea000b83ffff */
[----:B-----5:R-:W-:-:S13]  /*00f0*/  ISETP.LT.AND P0, PT, R3, RZ, PT ;  /* 0x000000ff0300720c */ /* 0x020fda0003f01270 */
.L_x_0:
[----:B------:R-:W-:Y:S01]  /*0100*/  CS2R R6, SR_CLOCKLO ;  /* 0x0000000000067805 */ /* 0x000fe20000015000 */
[----:B------:R-:W0:Y:S02]  /*0110*/  S2R R0, SR_TID.X ;  /* 0x0000000000007919 */ /* 0x000e240000002100 */
[----:B0-----:R-:W-:-:S13]  /*0120*/  ISETP.NE.AND P1, PT, R0, RZ, PT ;  /* 0x000000ff0000720c */ /* 0x001fda0003f25270 */
[----:B------:R-:W-:Y:S05]  /*0130*/  @P1 EXIT ;  /* 0x000000000000194d */ /* 0x000fea0003800000 */
[----:B------:R-:W0:Y:S01]  /*0140*/  LDC.64 R2, c[0x0][0x380] ;  /* 0x0000e000ff027b82 */ /* 0x000e220000000a00 */
[----:B------:R-:W-:Y:S02]  /*0150*/  ISETP.NE.AND P1, PT, R0, RZ, PT ;  /* 0x000000ff0000720c */ /* 0x000fe40003f25270 */
[----:B------:R-:W-:-:S05]  /*0160*/  IADD3 R4, P2, PT, -R4, R6, RZ ;  /* 0x0000000604047210 */ /* 0x000fca0007f5e1ff */
[----:B------:R-:W-:-:S06]  /*0170*/  IMAD.X R5, R7, 0x1, ~R5, P2 ;  /* 0x0000000107057824 */ /* 0x000fcc00010e0e05 */
[----:B------:R-:W-:Y:S02]  /*0180*/  @!P1 SEL R4, R4, RZ, !P0 ;  /* 0x000000ff04049207 */ /* 0x000fe40004000000 */
[----:B------:R-:W-:-:S05]  /*0190*/  @!P1 SEL R5, R5, RZ, !P0 ;  /* 0x000000ff05059207 */ /* 0x000fca0004000000 */
[----:B0-----:R-:W-:Y:S01]  /*01a0*/  STG.E.64 desc[UR6][R2.64], R4 ;  /* 0x0000000402007986 */ /* 0x001fe2000c101b06 */
[----:B------:R-:W-:Y:S05]  /*01b0*/  EXIT ;  /* 0x000000000000794d */ /* 0x000fea0003800000 */
.L_x_2:
[----:B------:R-:W-:-:S00]  /*01c0*/  BRA `(.L_x_2) ;  /* 0xfffffffc00fc7947 */ /* 0x000fc0000383ffff */
[----:B------:R-:W-:-:S00]  /*01d0*/  NOP ;  /* 0x0000000000007918 */ /* 0x000fc00000000000 */
        /* <DEDUP_REMOVED lines=10> */
.L_x_10:


//--------------------- .text._ZN3cpm10microbench25l2_cache_bandwidth_kernelEPmPfPKfi --------------------------
	.section	.text._ZN3cpm10microbench25l2_cache_bandwidth_kernelEPmPfPKfi,"ax",@progbits
	.align	128
        .global         _ZN3cpm10microbench25l2_cache_bandwidth_kernelEPmPfPKfi
        .type           _ZN3cpm10microbench25l2_cache_bandwidth_kernelEPmPfPKfi,@function
        .size           _ZN3cpm10microbench25l2_cache_bandwidth_kernelEPmPfPKfi,(.L_x_11 - _ZN3cpm10microbench25l2_cache_bandwidth_kernelEPmPfPKfi)
        .other          _ZN3cpm10microbench25l2_cache_bandwidth_kernelEPmPfPKfi,@"STO_CUDA_ENTRY STV_DEFAULT"
_ZN3cpm10microbench25l2_cache_bandwidth_kernelEPmPfPKfi:
.text._ZN3cpm10microbench25l2_cache_bandwidth_kernelEPmPfPKfi:
[----:B------:R-:W-:Y:S01]  /*0000*/  LDC R1, c[0x0][0x37c] ;  /* 0x0000df00ff017b82 */ /* 0x000fe20000000800 */
[----:B------:R-:W0:Y:S07]  /*0010*/  S2R R15, SR_TID.X ;  /* 0x00000000000f7919 */ /* 0x000e2e0000002100 */
[----:B------:R-:W0:Y:S01]  /*0020*/  S2UR UR6, SR_CTAID.X ;  /* 0x00000000000679c3 */ /* 0x000e220000002500 */
[----:B------:R-:W1:Y:S07]  /*0030*/  LDCU.64 UR4, c[0x0][0x358] ;  /* 0x00006b00ff0477ac */ /* 0x000e6e0008000a00 */
[----:B------:R-:W0:Y:S02]  /*0040*/  LDC R0, c[0x0][0x360] ;  /* 0x0000d800ff007b82 */ /* 0x000e240000000800 */
[----:B0-----:R-:W-:Y:S01]  /*0050*/  IMAD R9, R0, UR6, R15 ;  /* 0x0000000600097c24 */ /* 0x001fe2000f8e020f */
[----:B------:R-:W-:Y:S01]  /*0060*/  CS2R R4, SR_CLOCKLO ;  /* 0x0000000000047805 */ /* 0x000fe20000015000 */
[----:B------:R-:W0:Y:S01]  /*0070*/  LDCU UR8, c[0x0][0x398] ;  /* 0x00007300ff0877ac */ /* 0x000e220008000800 */
[----:B------:R-:W-:Y:S01]  /*0080*/  BSSY.RECONVERGENT B0, `(.L_x_3) ;  /* 0x000000f000007945 */ /* 0x000fe20003800200 */
[----:B------:R-:W-:Y:S01]  /*0090*/  IMAD.MOV.U32 R11, RZ, RZ, RZ ;  /* 0x000000ffff0b7224 */ /* 0x000fe200078e00ff */
[----:B0-----:R-:W-:-:S13]  /*00a0*/  ISETP.GE.AND P0, PT, R9, UR8, PT ;  /* 0x0000000809007c0c */ /* 0x001fda000bf06270 */
[----:B-1----:R-:W-:Y:S05]  /*00b0*/  @P0 BRA `(.L_x_4) ;  /* 0x00000000002c0947 */ /* 0x002fea0003800000 */
[----:B------:R-:W0:Y:S01]  /*00c0*/  LDC.64 R6, c[0x0][0x390] ;  /* 0x0000e400ff067b82 */ /* 0x000e220000000a00 */
[----:B------:R-:W1:Y:S01]  /*00d0*/  LDCU UR7, c[0x0][0x370] ;  /* 0x00006e00ff0777ac */ /* 0x000e620008000800 */
[----:B------:R-:W-:Y:S02]  /*00e0*/  HFMA2 R11, -RZ, RZ, 0, 0 ;  /* 0x00000000ff0b7431 */ /* 0x000fe400000001ff */
[----:B------:R-:W-:Y:S02]  /*00f0*/  IMAD.MOV.U32 R13, RZ, RZ, R9 ;  /* 0x000000ffff0d7224 */ /* 0x000fe400078e0009 */
[----:B-1----:R-:W-:-:S07]  /*0100*/  IMAD R0, R0, UR7, RZ ;  /* 0x0000000700007c24 */ /* 0x002fce000f8e02ff */
.L_x_5:
[----:B0-----:R-:W-:-:S06]  /*0110*/  IMAD.WIDE R2, R13, 0x4, R6 ;  /* 0x000000040d027825 */ /* 0x001fcc00078e0206 */
[----:B------:R-:W2:Y:S01]  /*0120*/  LDG.E.STRONG.SM R2, desc[UR4][R2.64] ;  /* 0x0000000402027981 */ /* 0x000ea2000c1eb900 */
[----:B------:R-:W-:-:S04]  /*0130*/  IADD3 R13, PT, PT, R0, R13, RZ ;  /* 0x0000000d000d7210 */ /* 0x000fc80007ffe0ff */
[----:B------:R-:W-:Y:S01]  /*0140*/  ISETP.GE.AND P1, PT, R13, UR8, PT ;  /* 0x000000080d007c0c */ /* 0x000fe2000bf26270 */
[----:B--2---:R-:W-:-:S12]  /*0150*/  FADD R11, R2, R11 ;  /* 0x0000000b020b7221 */ /* 0x004fd80000000000 */
[----:B------:R-:W-:Y:S05]  /*0160*/  @!P1 BRA `(.L_x_5) ;  /* 0xfffffffc00e89947 */ /* 0x000fea000383ffff */
.L_x_4:
[----:B------:R-:W-:Y:S05]  /*0170*/  BSYNC.RECONVERGENT B0 ;  /* 0x0000000000007941 */ /* 0x000fea0003800200 */
.L_x_3:
[----:B------:R-:W-:Y:S01]  /*0180*/  CS2R R6, SR_CLOCKLO ;  /* 0x0000000000067805 */ /* 0x000fe20000015000 */
[----:B------:R-:W0:Y:S01]  /*0190*/  @!P0 LDC.64 R2, c[0x0][0x388] ;  /* 0x0000e200ff028b82 */ /* 0x000e220000000a00 */
[----:B------:R-:W-:Y:S01]  /*01a0*/  LOP3.LUT P1, RZ, R15, UR6, RZ, 0xfc, !PT ;  /* 0x000000060fff7c12 */ /* 0x000fe2000f82fcff */
[----:B0-----:R-:W-:-:S05]  /*01b0*/  @!P0 IMAD.WIDE R2, R9, 0x4, R2 ;  /* 0x0000000409028825 */ /* 0x001fca00078e0202 */
[----:B------:R0:W-:Y:S07]  /*01c0*/  @!P0 STG.E desc[UR4][R2.64], R11 ;  /* 0x0000000b02008986 */ /* 0x0001ee000c101904 */
[----:B------:R-:W-:Y:S05]  /*01d0*/  @P1 EXIT ;  /* 0x000000000000194d */ /* 0x000fea0003800000 */
[----:B0-----:R-:W0:Y:S01]  /*01e0*/  LDC.64 R2, c[0x0][0x380] ;  /* 0x0000e000ff027b82 */ /* 0x001e220000000a00 */
[----:B------:R-:W-:-:S05]  /*01f0*/  IADD3 R4, P0, PT, -R4, R6, RZ ;  /* 0x0000000604047210 */ /* 0x000fca0007f1e1ff */
[----:B------:R-:W-:-:S05]  /*0200*/  IMAD.X R5, R7, 0x1, ~R5, P0 ;  /* 0x0000000107057824 */ /* 0x000fca00000e0e05 */
[----:B0-----:R-:W-:Y:S01]  /*0210*/  STG.E.64 desc[UR4][R2.64], R4 ;  /* 0x0000000402007986 */ /* 0x001fe2000c101b04 */
[----:B------:R-:W-:Y:S05]  /*0220*/  EXIT ;  /* 0x000000000000794d */ /* 0x000fea0003800000 */
.L_x_6:
        /* <DEDUP_REMOVED lines=13> */
.L_x_11:


//--------------------- .text._ZN3cpm10microbench23l2_cache_latency_kernelEPmPiii --------------------------
	.section	.text._ZN3cpm10microbench23l2_cache_latency_kernelEPmPiii,"ax",@progbits
	.align	128
        .global         _ZN3cpm10microbench23l2_cache_latency_kernelEPmPiii
        .type           _ZN3cpm10microbench23l2_cache_latency_kernelEPmPiii,@function
        .size           _ZN3cpm10microbench23l2_cache_latency_kernelEPmPiii,(.L_x_12 - _ZN3cpm10microbench23l2_cache_latency_kernelEPmPiii)
        .other          _ZN3cpm10microbench23l2_cache_latency_kernelEPmPiii,@"STO_CUDA_ENTRY STV_DEFAULT"
_ZN3cpm10microbench23l2_cache_latency_kernelEPmPiii:
.text._ZN3cpm10microbench23l2_cache_latency_kernelEPmPiii:
        /* <DEDUP_REMOVED lines=10> */
.L_x_8:
[----:B0----5:R-:W-:-:S06]  /*00a0*/  IMAD.WIDE R2, R3, 0x4, R6 ;  /* 0x0000000403027825 */ /* 0x021fcc00078e0206 */
[----:B------:R1:W5:Y:S01]  /*00b0*/  LDG.E.STRONG.SM R3, desc[UR6][R2.64] ;  /* 0x0000000602037981 */ /* 0x000362000c1eb900 */
[----:B------:R-:W-:-:S04]  /*00c0*/  UIADD3 UR4, UPT, UPT, UR4, 0x1, URZ ;  /* 0x0000000104047890 */ /* 0x000fc8000fffe0ff */
[----:B------:R-:W-:-:S09]  /*00d0*/  UISETP.NE.AND UP0, UPT, UR4, URZ, UPT ;  /* 0x000000ff0400728c */ /* 0x000fd2000bf05270 */
[----:B-1----:R-:W-:Y:S05]  /*00e0*/  BRA.U UP0, `(.L_x_8) ;  /* 0xfffffffd00ec7547 */ /* 0x002fea000b83ffff */
[----:B-----5:R-:W-:-:S13]  /*00f0*/  ISETP.LT.AND P0, PT, R3, RZ, PT ;  /* 0x000000ff0300720c */ /* 0x020fda0003f01270 */
.L_x_7:
        /* <DEDUP_REMOVED lines=12> */
.L_x_9:
        /* <DEDUP_REMOVED lines=12> */
.L_x_12:


//--------------------- .nv.shared.reserved.0     --------------------------
	.section	.nv.shared.reserved.0,"aw",@nobits
	.weak		__nv_reservedSMEM_offset_0_alias
	.size		__nv_reservedSMEM_offset_0_alias, 0, 64
	.other		__nv_reservedSMEM_offset_0_alias,@"STO_CUDA_RESERVED_SHARED STV_DEFAULT"
__nv_reservedSMEM_offset_0_alias:
	.zero		0
	.zero		64


//--------------------- .nv.constant0._ZN3cpm10microbench28global_memory_latency_kernelEPmPiii --------------------------
	.section	.nv.constant0._ZN3cpm10microbench28global_memory_latency_kernelEPmPiii,"a",@progbits
	.sectionflags	@""
	.align	4
.nv.constant0._ZN3cpm10microbench28global_memory_latency_kernelEPmPiii:
	.zero		920


//--------------------- .nv.constant0._ZN3cpm10microbench25l2_cache_bandwidth_kernelEPmPfPKfi --------------------------
	.section	.nv.constant0._ZN3cpm10microbench25l2_cache_bandwidth_kernelEPmPfPKfi,"a",@progbits
	.sectionflags	@""
	.align	4
.nv.constant0._ZN3cpm10microbench25l2_cache_bandwidth_kernelEPmPfPKfi:
	.zero		924


//--------------------- .nv.constant0._ZN3cpm10microbench23l2_cache_latency_kernelEPmPiii --------------------------
	.section	.nv.constant0._ZN3cpm10microbench23l2_cache_latency_kernelEPmPiii,"a",@progbits
	.sectionflags	@""
	.align	4
.nv.constant0._ZN3cpm10microbench23l2_cache_latency_kernelEPmPiii:
	.zero		920


//--------------------- SYMBOLS --------------------------

	.type		.nv.reservedSmem.offset0,@object
	.size		.nv.reservedSmem.offset0,0x4
